	.headerflags	@"EF_CUDA_TEXMODE_UNIFIED EF_CUDA_64BIT_ADDRESS EF_CUDA_ACCELERATORS EF_CUDA_SM90 EF_CUDA_VIRTUAL_SM(EF_CUDA_SM90)"
	.elftype	@"ET_EXEC"


//--------------------- .nv.info                  --------------------------
	.section	.nv.info,"",@"SHT_CUDA_INFO"
	.align	4


	//----- nvinfo : EIATTR_REGCOUNT
	.align		4
        /*0000*/ 	.byte	0x04, 0x2f
        /*0002*/ 	.short	(.L_3 - .L_2)
	.align		4
.L_2:
        /*0004*/ 	.word	index@(triton_poi_fused__native_batch_norm_legit_no_training_21)
        /*0008*/ 	.word	0x00000014


	//----- nvinfo : EIATTR_MIN_STACK_SIZE
	.align		4
.L_3:
        /*000c*/ 	.byte	0x04, 0x12
        /*000e*/ 	.short	(.L_5 - .L_4)
	.align		4
.L_4:
        /*0010*/ 	.word	index@(triton_poi_fused__native_batch_norm_legit_no_training_21)
        /*0014*/ 	.word	0x00000000


	//----- nvinfo : EIATTR_FRAME_SIZE
	.align		4
.L_5:
        /*0018*/ 	.byte	0x04, 0x11
        /*001a*/ 	.short	(.L_7 - .L_6)
	.align		4
.L_6:
        /*001c*/ 	.word	index@(triton_poi_fused__native_batch_norm_legit_no_training_21)
        /*0020*/ 	.word	0x00000000


	//----- nvinfo : EIATTR_MIN_STACK_SIZE
	.align		4
.L_7:
        /*0024*/ 	.byte	0x04, 0x12
        /*0026*/ 	.short	(.L_9 - .L_8)
	.align		4
.L_8:
        /*0028*/ 	.word	index@(triton_poi_fused__native_batch_norm_legit_no_training_21)
        /*002c*/ 	.word	0x00000000
.L_9:


//--------------------- .nv.info.triton_poi_fused__native_batch_norm_legit_no_training_21 --------------------------
	.section	.nv.info.triton_poi_fused__native_batch_norm_legit_no_training_21,"",@"SHT_CUDA_INFO"
	.sectionflags	@""
	.align	4


	//----- nvinfo : EIATTR_CUDA_API_VERSION
	.align		4
        /*0000*/ 	.byte	0x04, 0x37
        /*0002*/ 	.short	(.L_11 - .L_10)
.L_10:
        /*0004*/ 	.word	0x0000007c


	//----- nvinfo : EIATTR_KPARAM_INFO
	.align		4
.L_11:
        /*0008*/ 	.byte	0x04, 0x17
        /*000a*/ 	.short	(.L_13 - .L_12)
.L_12:
        /*000c*/ 	.word	0x00000000
        /*0010*/ 	.short	0x0006
        /*0012*/ 	.short	0x0030
        /*0014*/ 	.byte	0x00, 0xf0, 0x11, 0x00


	//----- nvinfo : EIATTR_KPARAM_INFO
	.align		4
.L_13:
        /*0018*/ 	.byte	0x04, 0x17
        /*001a*/ 	.short	(.L_15 - .L_14)
.L_14:
        /*001c*/ 	.word	0x00000000
        /*0020*/ 	.short	0x0005
        /*0022*/ 	.short	0x0028
        /*0024*/ 	.byte	0x00, 0xf4, 0x21, 0x00


	//----- nvinfo : EIATTR_KPARAM_INFO
	.align		4
.L_15:
        /*0028*/ 	.byte	0x04, 0x17
        /*002a*/ 	.short	(.L_17 - .L_16)
.L_16:
        /*002c*/ 	.word	0x00000000
        /*0030*/ 	.short	0x0004
        /*0032*/ 	.short	0x0020
        /*0034*/ 	.byte	0x00, 0xf4, 0x21, 0x00


	//----- nvinfo : EIATTR_KPARAM_INFO
	.align		4
.L_17:
        /*0038*/ 	.byte	0x04, 0x17
        /*003a*/ 	.short	(.L_19 - .L_18)
.L_18:
        /*003c*/ 	.word	0x00000000
        /*0040*/ 	.short	0x0003
        /*0042*/ 	.short	0x0018
        /*0044*/ 	.byte	0x00, 0xf4, 0x21, 0x00


	//----- nvinfo : EIATTR_KPARAM_INFO
	.align		4
.L_19:
        /*0048*/ 	.byte	0x04, 0x17
        /*004a*/ 	.short	(.L_21 - .L_20)
.L_20:
        /*004c*/ 	.word	0x00000000
        /*0050*/ 	.short	0x0002
        /*0052*/ 	.short	0x0010
        /*0054*/ 	.byte	0x00, 0xf4, 0x21, 0x00


	//----- nvinfo : EIATTR_KPARAM_INFO
	.align		4
.L_21:
        /*0058*/ 	.byte	0x04, 0x17
        /*005a*/ 	.short	(.L_23 - .L_22)
.L_22:
        /*005c*/ 	.word	0x00000000
        /*0060*/ 	.short	0x0001
        /*0062*/ 	.short	0x0008
        /*0064*/ 	.byte	0x00, 0xf4, 0x21, 0x00


	//----- nvinfo : EIATTR_KPARAM_INFO
	.align		4
.L_23:
        /*0068*/ 	.byte	0x04, 0x17
        /*006a*/ 	.short	(.L_25 - .L_24)
.L_24:
        /*006c*/ 	.word	0x00000000
        /*0070*/ 	.short	0x0000
        /*0072*/ 	.short	0x0000
        /*0074*/ 	.byte	0x00, 0xf4, 0x21, 0x00


	//----- nvinfo : EIATTR_SPARSE_MMA_MASK
	.align		4
.L_25:
        /*0078*/ 	.byte	0x03, 0x50
        /*007a*/ 	.short	0x0000


	//----- nvinfo : EIATTR_MAXREG_COUNT
	.align		4
        /*007c*/ 	.byte	0x03, 0x1b
        /*007e*/ 	.short	0x00ff


	//----- nvinfo : EIATTR_EXIT_INSTR_OFFSETS
	.align		4
        /*0080*/ 	.byte	0x04, 0x1c
        /*0082*/ 	.short	(.L_27 - .L_26)


	//   ....[0]....
.L_26:
        /*0084*/ 	.word	0x000002e0


	//   ....[1]....
        /*0088*/ 	.word	0x00000300


	//----- nvinfo : EIATTR_REQNTID
	.align		4
.L_27:
        /*008c*/ 	.byte	0x04, 0x10
        /*008e*/ 	.short	(.L_29 - .L_28)
.L_28:
        /*0090*/ 	.word	0x00000080
        /*0094*/ 	.word	0x00000001
        /*0098*/ 	.word	0x00000001


	//----- nvinfo : EIATTR_CBANK_PARAM_SIZE
	.align		4
.L_29:
        /*009c*/ 	.byte	0x03, 0x19
        /*009e*/ 	.short	0x0034


	//----- nvinfo : EIATTR_PARAM_CBANK
	.align		4
        /*00a0*/ 	.byte	0x04, 0x0a
        /*00a2*/ 	.short	(.L_31 - .L_30)
	.align		4
.L_30:
        /*00a4*/ 	.word	index@(.nv.constant0.triton_poi_fused__native_batch_norm_legit_no_training_21)
        /*00a8*/ 	.short	0x0210
        /*00aa*/ 	.short	0x0034


	//----- nvinfo : EIATTR_SW_WAR
	.align		4
.L_31:
        /*00ac*/ 	.byte	0x04, 0x36
        /*00ae*/ 	.short	(.L_33 - .L_32)
.L_32:
        /*00b0*/ 	.word	0x00000008
.L_33:


//--------------------- .nv.callgraph             --------------------------
	.section	.nv.callgraph,"",@"SHT_CUDA_CALLGRAPH"
	.align	4
	.sectionentsize	8
	.align		4
        /*0000*/ 	.word	0x00000000
	.align		4
        /*0004*/ 	.word	0xffffffff
	.align		4
        /*0008*/ 	.word	0x00000000
	.align		4
        /*000c*/ 	.word	0xfffffffe
	.align		4
        /*0010*/ 	.word	0x00000000
	.align		4
        /*0014*/ 	.word	0xfffffffd
	.align		4
        /*0018*/ 	.word	0x00000000
	.align		4
        /*001c*/ 	.word	0xfffffffc


//--------------------- .nv.constant4             --------------------------
	.section	.nv.constant4,"a",@progbits
	.align	8
	.align		8
.nv.constant4:
        /*0000*/ 	.dword	_$_str
	.align		8
        /*0008*/ 	.dword	_$_str_$_2


//--------------------- .text.triton_poi_fused__native_batch_norm_legit_no_training_21 --------------------------
	.section	.text.triton_poi_fused__native_batch_norm_legit_no_training_21,"ax",@progbits
	.align	128
        .global         triton_poi_fused__native_batch_norm_legit_no_training_21
        .type           triton_poi_fused__native_batch_norm_legit_no_training_21,@function
        .size           triton_poi_fused__native_batch_norm_legit_no_training_21,(.L_x_1 - triton_poi_fused__native_batch_norm_legit_no_training_21)
        .other          triton_poi_fused__native_batch_norm_legit_no_training_21,@"STO_CUDA_ENTRY STV_DEFAULT"
triton_poi_fused__native_batch_norm_legit_no_training_21:
.text.triton_poi_fused__native_batch_norm_legit_no_training_21:
[----:B------:R-:W0:Y:S01]  /*0000*/  LDC R1, c[0x0][0x28] ;  /* 0x00000a00ff017b82 */ /* 0x000e220000000800 */
[----:B------:R-:W1:Y:S07]  /*0010*/  S2R R2, SR_TID.X ;  /* 0x0000000000027919 */ /* 0x000e6e0000002100 */
[----:B------:R-:W2:Y:S01]  /*0020*/  LDC.64 R10, c[0x0][0x220] ;  /* 0x00008800ff0a7b82 */ /* 0x000ea20000000a00 */
[----:B------:R-:W-:Y:S01]  /*0030*/  ULDC.64 UR4, c[0x0][0x208] ;  /* 0x0000820000047ab9 */ /* 0x000fe20000000a00 */
[----:B------:R-:W3:Y:S06]  /*0040*/  S2R R3, SR_CTAID.X ;  /* 0x0000000000037919 */ /* 0x000eec0000002500 */
[----:B------:R-:W4:Y:S08]  /*0050*/  LDC.64 R6, c[0x0][0x210] ;  /* 0x00008400ff067b82 */ /* 0x000f300000000a00 */
[----:B------:R-:W5:Y:S08]  /*0060*/  LDC.64 R8, c[0x0][0x218] ;  /* 0x00008600ff087b82 */ /* 0x000f700000000a00 */
[----:B------:R-:W4:Y:S01]  /*0070*/  LDC.64 R12, c[0x0][0x228] ;  /* 0x00008a00ff0c7b82 */ /* 0x000f220000000a00 */
[----:B-1----:R-:W-:-:S07]  /*0080*/  LOP3.LUT R2, R2, 0x7f, RZ, 0xc0, !PT ;  /* 0x0000007f02027812 */ /* 0x002fce00078ec0ff */
[----:B------:R-:W1:Y:S01]  /*0090*/  LDC.64 R14, c[0x0][0x230] ;  /* 0x00008c00ff0e7b82 */ /* 0x000e620000000a00 */
[----:B---3--:R-:W-:Y:S01]  /*00a0*/  LEA R3, R3, R2, 0x7 ;  /* 0x0000000203037211 */ /* 0x008fe200078e38ff */
[----:B------:R-:W-:-:S03]  /*00b0*/  HFMA2.MMA R2, -RZ, RZ, 0, 0 ;  /* 0x00000000ff027435 */ /* 0x000fc600000001ff */
[----:B------:R-:W-:-:S07]  /*00c0*/  ISETP.GE.AND P2, PT, R3, 0x3c00, PT ;  /* 0x00003c000300780c */ /* 0x000fce0003f46270 */
[----:B------:R-:W-:-:S05]  /*00d0*/  IMAD.HI R0, R3, -0x77777777, R2 ;  /* 0x8888888903007827 */ /* 0x000fca00078e0202 */
[----:B------:R-:W-:-:S04]  /*00e0*/  SHF.R.U32.HI R5, RZ, 0x1f, R0 ;  /* 0x0000001fff057819 */ /* 0x000fc80000011600 */
[----:B------:R-:W-:-:S05]  /*00f0*/  LEA.HI.SX32 R5, R0, R5, 0x19 ;  /* 0x0000000500057211 */ /* 0x000fca00078fcaff */
[----:B------:R-:W-:-:S04]  /*0100*/  IMAD R17, R5, -0xf0, R3 ;  /* 0xffffff1005117824 */ /* 0x000fc800078e0203 */
[----:B--2---:R-:W-:-:S05]  /*0110*/  IMAD.WIDE R10, R17, 0x4, R10 ;  /* 0x00000004110a7825 */ /* 0x004fca00078e020a */
[----:B------:R2:W3:Y:S01]  /*0120*/  @!P2 LDG.E.EL R2, desc[UR4][R10.64] ;  /* 0x000000040a02a981 */ /* 0x0004e2000c2e1900 */
[----:B------:R-:W-:Y:S02]  /*0130*/  CS2R R4, SRZ ;  /* 0x0000000000047805 */ /* 0x000fe4000001ff00 */
[----:B------:R-:W-:Y:S01]  /*0140*/  MOV R0, RZ ;  /* 0x000000ff00007202 */ /* 0x000fe20000000f00 */
[----:B----4-:R-:W-:-:S04]  /*0150*/  IMAD.WIDE R6, R3, 0x4, R6 ;  /* 0x0000000403067825 */ /* 0x010fc800078e0206 */
[C---:B-----5:R-:W-:Y:S01]  /*0160*/  IMAD.WIDE R8, R17.reuse, 0x4, R8 ;  /* 0x0000000411087825 */ /* 0x060fe200078e0208 */
[----:B------:R4:W5:Y:S03]  /*0170*/  @!P2 LDG.E R5, desc[UR4][R6.64] ;  /* 0x000000040605a981 */ /* 0x000966000c1e1900 */
[C---:B0-2---:R-:W-:Y:S01]  /*0180*/  IMAD.WIDE R10, R17.reuse, 0x4, R12 ;  /* 0x00000004110a7825 */ /* 0x045fe200078e020c */
[----:B------:R0:W5:Y:S03]  /*0190*/  @!P2 LDG.E.EL R0, desc[UR4][R8.64] ;  /* 0x000000040800a981 */ /* 0x000166000c2e1900 */
[----:B-1----:R-:W-:Y:S01]  /*01a0*/  IMAD.WIDE R12, R17, 0x4, R14 ;  /* 0x00000004110c7825 */ /* 0x002fe200078e020e */
[----:B------:R-:W-:Y:S01]  /*01b0*/  HFMA2.MMA R15, -RZ, RZ, 0, 0 ;  /* 0x00000000ff0f7435 */ /* 0x000fe200000001ff */
[----:B------:R-:W2:Y:S01]  /*01c0*/  @!P2 LDG.E.EL R4, desc[UR4][R10.64] ;  /* 0x000000040a04a981 */ /* 0x000ea2000c2e1900 */
[----:B----4-:R-:W1:Y:S08]  /*01d0*/  LDC.64 R6, c[0x0][0x238] ;  /* 0x00008e00ff067b82 */ /* 0x010e700000000a00 */
[----:B------:R-:W2:Y:S01]  /*01e0*/  @!P2 LDG.E.EL R15, desc[UR4][R12.64] ;  /* 0x000000040c0fa981 */ /* 0x000ea2000c2e1900 */
[----:B0-----:R-:W-:Y:S01]  /*01f0*/  MOV R9, 0x3e800000 ;  /* 0x3e80000000097802 */ /* 0x001fe20000000f00 */
[----:B---3--:R-:W-:-:S04]  /*0200*/  FADD R2, R2, 9.9999997473787516356e-06 ;  /* 0x3727c5ac02027421 */ /* 0x008fc80000000000 */
[----:B------:R1:W0:Y:S01]  /*0210*/  MUFU.SQRT R14, R2 ;  /* 0x00000002000e7308 */ /* 0x0002220000002000 */
[----:B-----5:R-:W-:Y:S01]  /*0220*/  FADD R0, -R0, R5 ;  /* 0x0000000500007221 */ /* 0x020fe20000000100 */
[----:B-1----:R-:W-:Y:S01]  /*0230*/  IMAD.WIDE R2, R3, 0x4, R6 ;  /* 0x0000000403027825 */ /* 0x002fe200078e0206 */
[C---:B0-----:R-:W-:Y:S02]  /*0240*/  FSETP.GT.AND P0, PT, R14.reuse, 8.50705917302346158658e+37, PT ;  /* 0x7e8000000e00780b */ /* 0x041fe40003f04000 */
[----:B------:R-:W-:Y:S02]  /*0250*/  FSETP.GEU.AND P1, PT, R14, 1.175494350822287508e-38, PT ;  /* 0x008000000e00780b */ /* 0x000fe40003f2e000 */
[----:B------:R-:W-:-:S09]  /*0260*/  FSEL R9, R9, 1, P0 ;  /* 0x3f80000009097808 */ /* 0x000fd20000000000 */
[----:B------:R-:W-:Y:S02]  /*0270*/  @P0 FMUL R14, R14, 0.25 ;  /* 0x3e8000000e0e0820 */ /* 0x000fe40000400000 */
[----:B------:R-:W-:Y:S02]  /*0280*/  @!P1 FMUL R9, R9, 16777216 ;  /* 0x4b80000009099820 */ /* 0x000fe40000400000 */
[----:B------:R-:W-:-:S06]  /*0290*/  @!P1 FMUL R14, R14, 16777216 ;  /* 0x4b8000000e0e9820 */ /* 0x000fcc0000400000 */
[----:B------:R-:W0:Y:S02]  /*02a0*/  MUFU.RCP R14, R14 ;  /* 0x0000000e000e7308 */ /* 0x000e240000001000 */
[----:B0-----:R-:W-:-:S04]  /*02b0*/  FMUL R9, R14, R9 ;  /* 0x000000090e097220 */ /* 0x001fc80000400000 */
[----:B------:R-:W-:-:S04]  /*02c0*/  FMUL R0, R0, R9 ;  /* 0x0000000900007220 */ /* 0x000fc80000400000 */
[----:B--2---:R-:W-:Y:S01]  /*02d0*/  FFMA R15, R0, R4, R15 ;  /* 0x00000004000f7223 */ /* 0x004fe2000000000f */
[----:B------:R-:W-:Y:S06]  /*02e0*/  @P2 EXIT ;  /* 0x000000000000294d */ /* 0x000fec0003800000 */
[----:B------:R-:W-:Y:S01]  /*02f0*/  STG.E desc[UR4][R2.64], R15 ;  /* 0x0000000f02007986 */ /* 0x000fe2000c101904 */
[----:B------:R-:W-:Y:S05]  /*0300*/  EXIT ;  /* 0x000000000000794d */ /* 0x000fea0003800000 */
.L_x_0:
[----:B------:R-:W-:-:S00]  /*0310*/  BRA `(.L_x_0) ;  /* 0xfffffffc00fc7947 */ /* 0x000fc0000383ffff */
[----:B------:R-:W-:-:S00]  /*0320*/  NOP ;  /* 0x0000000000007918 */ /* 0x000fc00000000000 */
        /* <DEDUP_REMOVED lines=13> */
.L_x_1:


//--------------------- .nv.global.init           --------------------------
	.section	.nv.global.init,"aw",@progbits
.nv.global.init:
	.type		_$_str,@object
	.size		_$_str,(_$_str_$_2 - _$_str)
_$_str:
        /*0000*/ 	.byte	0x5f, 0x5f, 0x43, 0x55, 0x44, 0x41, 0x5f, 0x46, 0x54, 0x5a, 0x00
	.type		_$_str_$_2,@object
	.size		_$_str_$_2,(.L_1 - _$_str_$_2)
_$_str_$_2:
        /*000b*/ 	.byte	0x5f, 0x5f, 0x43, 0x55, 0x44, 0x41, 0x5f, 0x50, 0x52, 0x45, 0x43, 0x5f, 0x53, 0x51, 0x52, 0x54
        /*001b*/ 	.byte	0x00
.L_1:


//--------------------- .nv.constant0.triton_poi_fused__native_batch_norm_legit_no_training_21 --------------------------
	.section	.nv.constant0.triton_poi_fused__native_batch_norm_legit_no_training_21,"a",@progbits
	.sectionflags	@""
	.align	4
.nv.constant0.triton_poi_fused__native_batch_norm_legit_no_training_21:
	.zero		580
